//
// Generated by NVIDIA NVVM Compiler
//
// Compiler Build ID: CL-36424714
// Cuda compilation tools, release 13.0, V13.0.88
// Based on NVVM 20.0.0
//

.version 9.0
.target sm_100
.address_size 64

	// .globl	_Z12square_arrayPf

.visible .entry _Z12square_arrayPf(
	.param .u64 .ptr .align 1 _Z12square_arrayPf_param_0
)
{
	.reg .b32 	%r<5>;
	.reg .b32 	%f<3>;
	.reg .b64 	%rd<5>;

	ld.param.u64 	%rd1, [_Z12square_arrayPf_param_0];
	cvta.to.global.u64 	%rd2, %rd1;
	mov.u32 	%r1, %ctaid.x;
	mov.u32 	%r2, %ntid.x;
	mov.u32 	%r3, %tid.x;
	mad.lo.s32 	%r4, %r1, %r2, %r3;
	mul.wide.s32 	%rd3, %r4, 4;
	add.s64 	%rd4, %rd2, %rd3;
	ld.global.f32 	%f1, [%rd4];
	mul.f32 	%f2, %f1, %f1;
	st.global.f32 	[%rd4], %f2;
	ret;

}


// ===== COMPILED SASS (sm_100) =====

	.target	sm_100

	.elftype	@"ET_EXEC"


//--------------------- .note.nv.tkinfo           --------------------------
	.section	.note.nv.tkinfo,"",@"SHT_NOTE"
	.sectionflags	@"SHF_NOTE_NV_TKINFO"
	.tkinfo
        /*0018*/ 	.word	0x00000002
        /*0030*/ 	.string	""
        /*0030*/ 	.string	"ptxas"
        /*0030*/ 	.string	"Cuda compilation tools, release 13.0, V13.0.88"
        /*0030*/ 	.string	"Build cuda_13.0.r13.0/compiler.36424714_0"
        /*0030*/ 	.string	"-arch sm_100 -m 64 "



//--------------------- .note.nv.cuinfo           --------------------------
	.section	.note.nv.cuinfo,"",@"SHT_NOTE"
	.sectionflags	@"SHF_NOTE_NV_CUINFO"
        /*0018*/ 	.short	0x0002
        /*001a*/ 	.short	0x0064
        /*001c*/ 	.short	0x0082
	.zero		2


//--------------------- .nv.info                  --------------------------
	.section	.nv.info,"",@"SHT_CUDA_INFO"
	.align	4


	//----- nvinfo : EIATTR_REGCOUNT
	.align		4
        /*0000*/ 	.byte	0x04, 0x2f
        /*0002*/ 	.short	(.L_1 - .L_0)
	.align		4
.L_0:
        /*0004*/ 	.word	index@(_Z12square_arrayPf)
        /*0008*/ 	.word	0x00000008


	//----- nvinfo : EIATTR_FRAME_SIZE
	.align		4
.L_1:
        /*000c*/ 	.byte	0x04, 0x11
        /*000e*/ 	.short	(.L_3 - .L_2)
	.align		4
.L_2:
        /*0010*/ 	.word	index@(_Z12square_arrayPf)
        /*0014*/ 	.word	0x00000000


	//----- nvinfo : EIATTR_MIN_STACK_SIZE
	.align		4
.L_3:
        /*0018*/ 	.byte	0x04, 0x12
        /*001a*/ 	.short	(.L_5 - .L_4)
	.align		4
.L_4:
        /*001c*/ 	.word	index@(_Z12square_arrayPf)
        /*0020*/ 	.word	0x00000000
.L_5:


//--------------------- .nv.compat                --------------------------
	.section	.nv.compat,"",@"SHT_CUDA_COMPAT_INFO"
	.align	4
        /*0000*/ 	.byte	0x02, 0x09, 0x00, 0x00, 0x02, 0x02, 0x01, 0x00, 0x02, 0x05, 0x05, 0x00, 0x03, 0x07, 0x01, 0x01
        /*0010*/ 	.byte	0x02, 0x03, 0x00, 0x00, 0x02, 0x06, 0x01, 0x00, 0x04, 0x0b, 0x08, 0x00, 0x09, 0x00, 0x00, 0x00
        /*0020*/ 	.byte	0x00, 0x00, 0x00, 0x00


//--------------------- .nv.info._Z12square_arrayPf --------------------------
	.section	.nv.info._Z12square_arrayPf,"",@"SHT_CUDA_INFO"
	.sectionflags	@""
	.align	4


	//----- nvinfo : EIATTR_CUDA_API_VERSION
	.align		4
        /*0000*/ 	.byte	0x04, 0x37
        /*0002*/ 	.short	(.L_7 - .L_6)
.L_6:
        /*0004*/ 	.word	0x00000082


	//----- nvinfo : EIATTR_KPARAM_INFO
	.align		4
.L_7:
        /*0008*/ 	.byte	0x04, 0x17
        /*000a*/ 	.short	(.L_9 - .L_8)
.L_8:
        /*000c*/ 	.word	0x00000000
        /*0010*/ 	.short	0x0000
        /*0012*/ 	.short	0x0000
        /*0014*/ 	.byte	0x00, 0xf5, 0x21, 0x00


	//----- nvinfo : EIATTR_SPARSE_MMA_MASK
	.align		4
.L_9:
        /*0018*/ 	.byte	0x03, 0x50
        /*001a*/ 	.short	0x0000


	//----- nvinfo : EIATTR_MAXREG_COUNT
	.align		4
        /*001c*/ 	.byte	0x03, 0x1b
        /*001e*/ 	.short	0x00ff


	//----- nvinfo : EIATTR_MERCURY_ISA_VERSION
	.align		4
        /*0020*/ 	.byte	0x03, 0x5f
        /*0022*/ 	.short	0x0101


	//----- nvinfo : EIATTR_VRC_CTA_INIT_COUNT
	.align		4
        /*0024*/ 	.byte	0x02, 0x4a
	.zero		1
	.zero		1


	//----- nvinfo : EIATTR_EXIT_INSTR_OFFSETS
	.align		4
        /*0028*/ 	.byte	0x04, 0x1c
        /*002a*/ 	.short	(.L_11 - .L_10)


	//   ....[0]....
.L_10:
        /*002c*/ 	.word	0x000000b0


	//----- nvinfo : EIATTR_CBANK_PARAM_SIZE
	.align		4
.L_11:
        /*0030*/ 	.byte	0x03, 0x19
        /*0032*/ 	.short	0x0008


	//----- nvinfo : EIATTR_PARAM_CBANK
	.align		4
        /*0034*/ 	.byte	0x04, 0x0a
        /*0036*/ 	.short	(.L_13 - .L_12)
	.align		4
.L_12:
        /*0038*/ 	.word	index@(.nv.constant0._Z12square_arrayPf)
        /*003c*/ 	.short	0x0380
        /*003e*/ 	.short	0x0008


	//----- nvinfo : EIATTR_SW_WAR
	.align		4
.L_13:
        /*0040*/ 	.byte	0x04, 0x36
        /*0042*/ 	.short	(.L_15 - .L_14)
.L_14:
        /*0044*/ 	.word	0x00000008
.L_15:


//--------------------- .nv.callgraph             --------------------------
	.section	.nv.callgraph,"",@"SHT_CUDA_CALLGRAPH"
	.align	4
	.sectionentsize	8
	.align		4
        /*0000*/ 	.word	0x00000000
	.align		4
        /*0004*/ 	.word	0xffffffff
	.align		4
        /*0008*/ 	.word	0x00000000
	.align		4
        /*000c*/ 	.word	0xfffffffe
	.align		4
        /*0010*/ 	.word	0x00000000
	.align		4
        /*0014*/ 	.word	0xfffffffd
	.align		4
        /*0018*/ 	.word	0x00000000
	.align		4
        /*001c*/ 	.word	0xfffffffc


//--------------------- .text._Z12square_arrayPf  --------------------------
	.section	.text._Z12square_arrayPf,"ax",@progbits
	.align	128
        .global         _Z12square_arrayPf
        .type           _Z12square_arrayPf,@function
        .size           _Z12square_arrayPf,(.L_x_1 - _Z12square_arrayPf)
        .other          _Z12square_arrayPf,@"STO_CUDA_ENTRY STV_DEFAULT"
_Z12square_arrayPf:
.text._Z12square_arrayPf:
[----:B------:R-:W-:Y:S01]  /*0000*/  LDC R1, c[0x0][0x37c] ;  /* 0x0000df00ff017b82 */ /* 0x000fe20000000800 */
[----:B------:R-:W0:Y:S07]  /*0010*/  S2R R0, SR_TID.X ;  /* 0x0000000000007919 */ /* 0x000e2e0000002100 */
[----:B------:R-:W0:Y:S01]  /*0020*/  S2UR UR6, SR_CTAID.X ;  /* 0x00000000000679c3 */ /* 0x000e220000002500 */
[----:B------:R-:W1:Y:S07]  /*0030*/  LDCU.64 UR4, c[0x0][0x358] ;  /* 0x00006b00ff0477ac */ /* 0x000e6e0008000a00 */
[----:B------:R-:W0:Y:S08]  /*0040*/  LDC R5, c[0x0][0x360] ;  /* 0x0000d800ff057b82 */ /* 0x000e300000000800 */
[----:B------:R-:W2:Y:S01]  /*0050*/  LDC.64 R2, c[0x0][0x380] ;  /* 0x0000e000ff027b82 */ /* 0x000ea20000000a00 */
[----:B0-----:R-:W-:-:S04]  /*0060*/  IMAD R5, R5, UR6, R0 ;  /* 0x0000000605057c24 */ /* 0x001fc8000f8e0200 */
[----:B--2---:R-:W-:-:S05]  /*0070*/  IMAD.WIDE R2, R5, 0x4, R2 ;  /* 0x0000000405027825 */ /* 0x004fca00078e0202 */
[----:B-1----:R-:W2:Y:S02]  /*0080*/  LDG.E R0, desc[UR4][R2.64] ;  /* 0x0000000402007981 */ /* 0x002ea4000c1e1900 */
[----:B--2---:R-:W-:-:S05]  /*0090*/  FMUL R5, R0, R0 ;  /* 0x0000000000057220 */ /* 0x004fca0000400000 */
[----:B------:R-:W-:Y:S01]  /*00a0*/  STG.E desc[UR4][R2.64], R5 ;  /* 0x0000000502007986 */ /* 0x000fe2000c101904 */
[----:B------:R-:W-:Y:S05]  /*00b0*/  EXIT ;  /* 0x000000000000794d */ /* 0x000fea0003800000 */
.L_x_0:
[----:B------:R-:W-:-:S00]  /*00c0*/  BRA `(.L_x_0) ;  /* 0xfffffffc00fc7947 */ /* 0x000fc0000383ffff */
[----:B------:R-:W-:-:S00]  /*00d0*/  NOP ;  /* 0x0000000000007918 */ /* 0x000fc00000000000 */
        /* <DEDUP_REMOVED lines=10> */
.L_x_1:


//--------------------- .nv.shared.reserved.0     --------------------------
	.section	.nv.shared.reserved.0,"aw",@nobits
	.weak		__nv_reservedSMEM_offset_0_alias
	.size		__nv_reservedSMEM_offset_0_alias, 0, 64
	.other		__nv_reservedSMEM_offset_0_alias,@"STO_CUDA_RESERVED_SHARED STV_DEFAULT"
__nv_reservedSMEM_offset_0_alias:
	.zero		0
	.zero		64


//--------------------- .nv.constant0._Z12square_arrayPf --------------------------
	.section	.nv.constant0._Z12square_arrayPf,"a",@progbits
	.sectionflags	@""
	.align	4
.nv.constant0._Z12square_arrayPf:
	.zero		904


//--------------------- SYMBOLS --------------------------

	.type		.nv.reservedSmem.offset0,@object
	.size		.nv.reservedSmem.offset0,0x4
